//
// Generated by NVIDIA NVVM Compiler
//
// Compiler Build ID: CL-36424714
// Cuda compilation tools, release 13.0, V13.0.88
// Based on NVVM 20.0.0
//

.version 9.0
.target sm_100
.address_size 64

	// .globl	_Z6kernelPi

.visible .entry _Z6kernelPi(
	.param .u64 .ptr .align 1 _Z6kernelPi_param_0
)
{
	.reg .pred 	%p<23>;
	.reg .b32 	%r<20>;
	.reg .b64 	%rd<3>;

	ld.param.u64 	%rd2, [_Z6kernelPi_param_0];
	cvta.to.global.u64 	%rd1, %rd2;
	mov.u32 	%r15, %tid.x;
	setp.ne.s32 	%p7, %r15, 0;
	@%p7 bra 	$L__BB0_8;
	ld.global.u32 	%r1, [%rd1];
	ld.global.u32 	%r2, [%rd1+4];
	ld.global.u32 	%r3, [%rd1+8];
	ld.global.u32 	%r4, [%rd1+12];
	ld.global.u32 	%r5, [%rd1+16];
	ld.global.u32 	%r6, [%rd1+20];
	setp.lt.s32 	%p9, %r3, %r1;
	mov.pred 	%p20, -1;
	@%p9 bra 	$L__BB0_3;
	setp.eq.s32 	%p10, %r1, %r3;
	setp.lt.s32 	%p11, %r4, %r2;
	and.pred  	%p20, %p10, %p11;
$L__BB0_3:
	selp.b32 	%r7, %r2, %r4, %p20;
	selp.b32 	%r8, %r1, %r3, %p20;
	selp.b32 	%r9, %r4, %r2, %p20;
	selp.b32 	%r10, %r3, %r1, %p20;
	setp.gt.s32 	%p13, %r8, %r5;
	mov.pred 	%p21, -1;
	@%p13 bra 	$L__BB0_5;
	setp.eq.s32 	%p14, %r8, %r5;
	setp.gt.s32 	%p15, %r7, %r6;
	and.pred  	%p21, %p14, %p15;
$L__BB0_5:
	selp.b32 	%r11, %r6, %r7, %p21;
	selp.b32 	%r12, %r5, %r8, %p21;
	selp.b32 	%r13, %r8, %r5, %p21;
	selp.b32 	%r14, %r7, %r6, %p21;
	setp.lt.s32 	%p17, %r12, %r10;
	mov.pred 	%p22, -1;
	@%p17 bra 	$L__BB0_7;
	setp.eq.s32 	%p18, %r10, %r12;
	setp.lt.s32 	%p19, %r11, %r9;
	and.pred  	%p22, %p18, %p19;
$L__BB0_7:
	selp.b32 	%r16, %r9, %r11, %p22;
	selp.b32 	%r17, %r10, %r12, %p22;
	selp.b32 	%r18, %r11, %r9, %p22;
	selp.b32 	%r19, %r12, %r10, %p22;
	st.global.u32 	[%rd1], %r19;
	st.global.u32 	[%rd1+4], %r18;
	st.global.u32 	[%rd1+8], %r17;
	st.global.u32 	[%rd1+12], %r16;
	st.global.u32 	[%rd1+16], %r13;
	st.global.u32 	[%rd1+20], %r14;
$L__BB0_8:
	ret;

}


// ===== COMPILED SASS (sm_100) =====

	.target	sm_100

	.elftype	@"ET_EXEC"


//--------------------- .note.nv.tkinfo           --------------------------
	.section	.note.nv.tkinfo,"",@"SHT_NOTE"
	.sectionflags	@"SHF_NOTE_NV_TKINFO"
	.tkinfo
        /*0018*/ 	.word	0x00000002
        /*0030*/ 	.string	""
        /*0030*/ 	.string	"ptxas"
        /*0030*/ 	.string	"Cuda compilation tools, release 13.0, V13.0.88"
        /*0030*/ 	.string	"Build cuda_13.0.r13.0/compiler.36424714_0"
        /*0030*/ 	.string	"-arch sm_100 -m 64 "



//--------------------- .note.nv.cuinfo           --------------------------
	.section	.note.nv.cuinfo,"",@"SHT_NOTE"
	.sectionflags	@"SHF_NOTE_NV_CUINFO"
        /*0018*/ 	.short	0x0002
        /*001a*/ 	.short	0x0064
        /*001c*/ 	.short	0x0082
	.zero		2


//--------------------- .nv.info                  --------------------------
	.section	.nv.info,"",@"SHT_CUDA_INFO"
	.align	4


	//----- nvinfo : EIATTR_REGCOUNT
	.align		4
        /*0000*/ 	.byte	0x04, 0x2f
        /*0002*/ 	.short	(.L_1 - .L_0)
	.align		4
.L_0:
        /*0004*/ 	.word	index@(_Z6kernelPi)
        /*0008*/ 	.word	0x00000014


	//----- nvinfo : EIATTR_FRAME_SIZE
	.align		4
.L_1:
        /*000c*/ 	.byte	0x04, 0x11
        /*000e*/ 	.short	(.L_3 - .L_2)
	.align		4
.L_2:
        /*0010*/ 	.word	index@(_Z6kernelPi)
        /*0014*/ 	.word	0x00000000


	//----- nvinfo : EIATTR_MIN_STACK_SIZE
	.align		4
.L_3:
        /*0018*/ 	.byte	0x04, 0x12
        /*001a*/ 	.short	(.L_5 - .L_4)
	.align		4
.L_4:
        /*001c*/ 	.word	index@(_Z6kernelPi)
        /*0020*/ 	.word	0x00000000
.L_5:


//--------------------- .nv.compat                --------------------------
	.section	.nv.compat,"",@"SHT_CUDA_COMPAT_INFO"
	.align	4
        /*0000*/ 	.byte	0x02, 0x09, 0x00, 0x00, 0x02, 0x02, 0x01, 0x00, 0x02, 0x05, 0x05, 0x00, 0x03, 0x07, 0x01, 0x01
        /*0010*/ 	.byte	0x02, 0x03, 0x00, 0x00, 0x02, 0x06, 0x01, 0x00, 0x04, 0x0b, 0x08, 0x00, 0x09, 0x00, 0x00, 0x00
        /*0020*/ 	.byte	0x00, 0x00, 0x00, 0x00


//--------------------- .nv.info._Z6kernelPi      --------------------------
	.section	.nv.info._Z6kernelPi,"",@"SHT_CUDA_INFO"
	.sectionflags	@""
	.align	4


	//----- nvinfo : EIATTR_CUDA_API_VERSION
	.align		4
        /*0000*/ 	.byte	0x04, 0x37
        /*0002*/ 	.short	(.L_7 - .L_6)
.L_6:
        /*0004*/ 	.word	0x00000082


	//----- nvinfo : EIATTR_KPARAM_INFO
	.align		4
.L_7:
        /*0008*/ 	.byte	0x04, 0x17
        /*000a*/ 	.short	(.L_9 - .L_8)
.L_8:
        /*000c*/ 	.word	0x00000000
        /*0010*/ 	.short	0x0000
        /*0012*/ 	.short	0x0000
        /*0014*/ 	.byte	0x00, 0xf5, 0x21, 0x00


	//----- nvinfo : EIATTR_SPARSE_MMA_MASK
	.align		4
.L_9:
        /*0018*/ 	.byte	0x03, 0x50
        /*001a*/ 	.short	0x0000


	//----- nvinfo : EIATTR_MAXREG_COUNT
	.align		4
        /*001c*/ 	.byte	0x03, 0x1b
        /*001e*/ 	.short	0x00ff


	//----- nvinfo : EIATTR_MERCURY_ISA_VERSION
	.align		4
        /*0020*/ 	.byte	0x03, 0x5f
        /*0022*/ 	.short	0x0101


	//----- nvinfo : EIATTR_VRC_CTA_INIT_COUNT
	.align		4
        /*0024*/ 	.byte	0x02, 0x4a
	.zero		1
	.zero		1


	//----- nvinfo : EIATTR_EXIT_INSTR_OFFSETS
	.align		4
        /*0028*/ 	.byte	0x04, 0x1c
        /*002a*/ 	.short	(.L_11 - .L_10)


	//   ....[0]....
.L_10:
        /*002c*/ 	.word	0x00000030


	//   ....[1]....
        /*0030*/ 	.word	0x000002a0


	//----- nvinfo : EIATTR_CBANK_PARAM_SIZE
	.align		4
.L_11:
        /*0034*/ 	.byte	0x03, 0x19
        /*0036*/ 	.short	0x0008


	//----- nvinfo : EIATTR_PARAM_CBANK
	.align		4
        /*0038*/ 	.byte	0x04, 0x0a
        /*003a*/ 	.short	(.L_13 - .L_12)
	.align		4
.L_12:
        /*003c*/ 	.word	index@(.nv.constant0._Z6kernelPi)
        /*0040*/ 	.short	0x0380
        /*0042*/ 	.short	0x0008


	//----- nvinfo : EIATTR_SW_WAR
	.align		4
.L_13:
        /*0044*/ 	.byte	0x04, 0x36
        /*0046*/ 	.short	(.L_15 - .L_14)
.L_14:
        /*0048*/ 	.word	0x00000008
.L_15:


//--------------------- .nv.callgraph             --------------------------
	.section	.nv.callgraph,"",@"SHT_CUDA_CALLGRAPH"
	.align	4
	.sectionentsize	8
	.align		4
        /*0000*/ 	.word	0x00000000
	.align		4
        /*0004*/ 	.word	0xffffffff
	.align		4
        /*0008*/ 	.word	0x00000000
	.align		4
        /*000c*/ 	.word	0xfffffffe
	.align		4
        /*0010*/ 	.word	0x00000000
	.align		4
        /*0014*/ 	.word	0xfffffffd
	.align		4
        /*0018*/ 	.word	0x00000000
	.align		4
        /*001c*/ 	.word	0xfffffffc


//--------------------- .text._Z6kernelPi         --------------------------
	.section	.text._Z6kernelPi,"ax",@progbits
	.align	128
        .global         _Z6kernelPi
        .type           _Z6kernelPi,@function
        .size           _Z6kernelPi,(.L_x_1 - _Z6kernelPi)
        .other          _Z6kernelPi,@"STO_CUDA_ENTRY STV_DEFAULT"
_Z6kernelPi:
.text._Z6kernelPi:
[----:B------:R-:W-:Y:S01]  /*0000*/  LDC R1, c[0x0][0x37c] ;  /* 0x0000df00ff017b82 */ /* 0x000fe20000000800 */
[----:B------:R-:W0:Y:S02]  /*0010*/  S2R R0, SR_TID.X ;  /* 0x0000000000007919 */ /* 0x000e240000002100 */
[----:B0-----:R-:W-:-:S13]  /*0020*/  ISETP.NE.AND P0, PT, R0, RZ, PT ;  /* 0x000000ff0000720c */ /* 0x001fda0003f05270 */
[----:B------:R-:W-:Y:S05]  /*0030*/  @P0 EXIT ;  /* 0x000000000000094d */ /* 0x000fea0003800000 */
[----:B------:R-:W0:Y:S01]  /*0040*/  LDC.64 R2, c[0x0][0x380] ;  /* 0x0000e000ff027b82 */ /* 0x000e220000000a00 */
[----:B------:R-:W0:Y:S02]  /*0050*/  LDCU.64 UR4, c[0x0][0x358] ;  /* 0x00006b00ff0477ac */ /* 0x000e240008000a00 */
[----:B0-----:R-:W2:Y:S04]  /*0060*/  LDG.E R0, desc[UR4][R2.64] ;  /* 0x0000000402007981 */ /* 0x001ea8000c1e1900 */
[----:B------:R-:W2:Y:S04]  /*0070*/  LDG.E R5, desc[UR4][R2.64+0x8] ;  /* 0x0000080402057981 */ /* 0x000ea8000c1e1900 */
[----:B------:R-:W3:Y:S04]  /*0080*/  LDG.E R4, desc[UR4][R2.64+0x4] ;  /* 0x0000040402047981 */ /* 0x000ee8000c1e1900 */
[----:B------:R-:W3:Y:S04]  /*0090*/  LDG.E R7, desc[UR4][R2.64+0xc] ;  /* 0x00000c0402077981 */ /* 0x000ee8000c1e1900 */
[----:B------:R-:W4:Y:S04]  /*00a0*/  LDG.E R6, desc[UR4][R2.64+0x10] ;  /* 0x0000100402067981 */ /* 0x000f28000c1e1900 */
[----:B------:R-:W5:Y:S01]  /*00b0*/  LDG.E R8, desc[UR4][R2.64+0x14] ;  /* 0x0000140402087981 */ /* 0x000f62000c1e1900 */
[----:B------:R-:W-:-:S02]  /*00c0*/  PLOP3.LUT P1, PT, PT, PT, PT, 0x80, 0x8 ;  /* 0x000000000008781c */ /* 0x000fc40003f2f070 */
[----:B--2---:R-:W-:-:S13]  /*00d0*/  ISETP.GE.AND P0, PT, R5, R0, PT ;  /* 0x000000000500720c */ /* 0x004fda0003f06270 */
[----:B---3--:R-:W-:-:S04]  /*00e0*/  @P0 ISETP.GE.AND P2, PT, R7, R4, PT ;  /* 0x000000040700020c */ /* 0x008fc80003f46270 */
[CC--:B------:R-:W-:Y:S02]  /*00f0*/  @P0 ISETP.EQ.AND P1, PT, R0.reuse, R5.reuse, !P2 ;  /* 0x000000050000020c */ /* 0x0c0fe40005722270 */
[----:B------:R-:W-:Y:S02]  /*0100*/  PLOP3.LUT P0, PT, PT, PT, PT, 0x80, 0x8 ;  /* 0x000000000008781c */ /* 0x000fe40003f0f070 */
[----:B------:R-:W-:Y:S02]  /*0110*/  SEL R11, R0, R5, P1 ;  /* 0x00000005000b7207 */ /* 0x000fe40000800000 */
[----:B------:R-:W-:Y:S02]  /*0120*/  SEL R9, R4, R7, P1 ;  /* 0x0000000704097207 */ /* 0x000fe40000800000 */
[----:B----4-:R-:W-:Y:S02]  /*0130*/  ISETP.GT.AND P3, PT, R11, R6, PT ;  /* 0x000000060b00720c */ /* 0x010fe40003f64270 */
[----:B------:R-:W-:-:S02]  /*0140*/  SEL R0, R5, R0, P1 ;  /* 0x0000000005007207 */ /* 0x000fc40000800000 */
[----:B------:R-:W-:Y:S02]  /*0150*/  SEL R4, R7, R4, P1 ;  /* 0x0000000407047207 */ /* 0x000fe40000800000 */
[----:B------:R-:W-:-:S07]  /*0160*/  PLOP3.LUT P1, PT, PT, PT, PT, 0x80, 0x8 ;  /* 0x000000000008781c */ /* 0x000fce0003f2f070 */
[----:B-----5:R-:W-:-:S04]  /*0170*/  @!P3 ISETP.GT.AND P2, PT, R9, R8, PT ;  /* 0x000000080900b20c */ /* 0x020fc80003f44270 */
[----:B------:R-:W-:-:S04]  /*0180*/  @!P3 ISETP.EQ.AND P0, PT, R11, R6, P2 ;  /* 0x000000060b00b20c */ /* 0x000fc80001702270 */
[----:B------:R-:W-:Y:S02]  /*0190*/  SEL R13, R6, R11, P0 ;  /* 0x0000000b060d7207 */ /* 0x000fe40000000000 */
[----:B------:R-:W-:Y:S02]  /*01a0*/  SEL R5, R8, R9, P0 ;  /* 0x0000000908057207 */ /* 0x000fe40000000000 */
[----:B------:R-:W-:Y:S02]  /*01b0*/  ISETP.GE.AND P2, PT, R13, R0, PT ;  /* 0x000000000d00720c */ /* 0x000fe40003f46270 */
[----:B------:R-:W-:Y:S02]  /*01c0*/  SEL R17, R9, R8, P0 ;  /* 0x0000000809117207 */ /* 0x000fe40000000000 */
[----:B------:R-:W-:-:S03]  /*01d0*/  SEL R15, R11, R6, P0 ;  /* 0x000000060b0f7207 */ /* 0x000fc60000000000 */
[----:B------:R-:W-:Y:S04]  /*01e0*/  STG.E desc[UR4][R2.64+0x14], R17 ;  /* 0x0000141102007986 */ /* 0x000fe8000c101904 */
[----:B------:R-:W-:Y:S02]  /*01f0*/  STG.E desc[UR4][R2.64+0x10], R15 ;  /* 0x0000100f02007986 */ /* 0x000fe4000c101904 */
[----:B------:R-:W-:-:S04]  /*0200*/  @P2 ISETP.GE.AND P3, PT, R5, R4, PT ;  /* 0x000000040500220c */ /* 0x000fc80003f66270 */
[----:B------:R-:W-:-:S04]  /*0210*/  @P2 ISETP.EQ.AND P1, PT, R0, R13, !P3 ;  /* 0x0000000d0000220c */ /* 0x000fc80005f22270 */
[----:B------:R-:W-:Y:S02]  /*0220*/  SEL R9, R5, R4, P1 ;  /* 0x0000000405097207 */ /* 0x000fe40000800000 */
[----:B------:R-:W-:Y:S02]  /*0230*/  SEL R5, R4, R5, P1 ;  /* 0x0000000504057207 */ /* 0x000fe40000800000 */
[----:B------:R-:W-:Y:S01]  /*0240*/  SEL R11, R13, R0, P1 ;  /* 0x000000000d0b7207 */ /* 0x000fe20000800000 */
[----:B------:R-:W-:Y:S01]  /*0250*/  STG.E desc[UR4][R2.64+0x4], R9 ;  /* 0x0000040902007986 */ /* 0x000fe2000c101904 */
[----:B------:R-:W-:-:S03]  /*0260*/  SEL R7, R0, R13, P1 ;  /* 0x0000000d00077207 */ /* 0x000fc60000800000 */
[----:B------:R-:W-:Y:S04]  /*0270*/  STG.E desc[UR4][R2.64+0xc], R5 ;  /* 0x00000c0502007986 */ /* 0x000fe8000c101904 */
[----:B------:R-:W-:Y:S04]  /*0280*/  STG.E desc[UR4][R2.64], R11 ;  /* 0x0000000b02007986 */ /* 0x000fe8000c101904 */
[----:B------:R-:W-:Y:S01]  /*0290*/  STG.E desc[UR4][R2.64+0x8], R7 ;  /* 0x0000080702007986 */ /* 0x000fe2000c101904 */
[----:B------:R-:W-:Y:S05]  /*02a0*/  EXIT ;  /* 0x000000000000794d */ /* 0x000fea0003800000 */
.L_x_0:
[----:B------:R-:W-:-:S00]  /*02b0*/  BRA `(.L_x_0) ;  /* 0xfffffffc00fc7947 */ /* 0x000fc0000383ffff */
[----:B------:R-:W-:-:S00]  /*02c0*/  NOP ;  /* 0x0000000000007918 */ /* 0x000fc00000000000 */
        /* <DEDUP_REMOVED lines=11> */
.L_x_1:


//--------------------- .nv.shared.reserved.0     --------------------------
	.section	.nv.shared.reserved.0,"aw",@nobits
	.weak		__nv_reservedSMEM_offset_0_alias
	.size		__nv_reservedSMEM_offset_0_alias, 0, 64
	.other		__nv_reservedSMEM_offset_0_alias,@"STO_CUDA_RESERVED_SHARED STV_DEFAULT"
__nv_reservedSMEM_offset_0_alias:
	.zero		0
	.zero		64


//--------------------- .nv.constant0._Z6kernelPi --------------------------
	.section	.nv.constant0._Z6kernelPi,"a",@progbits
	.sectionflags	@""
	.align	4
.nv.constant0._Z6kernelPi:
	.zero		904


//--------------------- SYMBOLS --------------------------

	.type		.nv.reservedSmem.offset0,@object
	.size		.nv.reservedSmem.offset0,0x4
